//
// Generated by NVIDIA NVVM Compiler
//
// Compiler Build ID: CL-36424714
// Cuda compilation tools, release 13.0, V13.0.88
// Based on NVVM 20.0.0
//

.version 9.0
.target sm_100
.address_size 64

	// .globl	_Z22denseCompressionKernelPKfPffi

.visible .entry _Z22denseCompressionKernelPKfPffi(
	.param .u64 .ptr .align 1 _Z22denseCompressionKernelPKfPffi_param_0,
	.param .u64 .ptr .align 1 _Z22denseCompressionKernelPKfPffi_param_1,
	.param .f32 _Z22denseCompressionKernelPKfPffi_param_2,
	.param .u32 _Z22denseCompressionKernelPKfPffi_param_3
)
{
	.reg .pred 	%p<2>;
	.reg .b32 	%r<6>;
	.reg .b32 	%f<9>;
	.reg .b64 	%rd<8>;

	ld.param.u64 	%rd1, [_Z22denseCompressionKernelPKfPffi_param_0];
	ld.param.u64 	%rd2, [_Z22denseCompressionKernelPKfPffi_param_1];
	ld.param.f32 	%f1, [_Z22denseCompressionKernelPKfPffi_param_2];
	ld.param.u32 	%r2, [_Z22denseCompressionKernelPKfPffi_param_3];
	mov.u32 	%r3, %ctaid.x;
	mov.u32 	%r4, %ntid.x;
	mov.u32 	%r5, %tid.x;
	mad.lo.s32 	%r1, %r3, %r4, %r5;
	setp.ge.s32 	%p1, %r1, %r2;
	@%p1 bra 	$L__BB0_2;
	cvta.to.global.u64 	%rd3, %rd1;
	cvta.to.global.u64 	%rd4, %rd2;
	mul.wide.s32 	%rd5, %r1, 4;
	add.s64 	%rd6, %rd3, %rd5;
	ld.global.f32 	%f2, [%rd6];
	mul.f32 	%f3, %f1, %f2;
	mov.f32 	%f4, 0f3F000000;
	copysign.f32 	%f5, %f3, %f4;
	add.rz.f32 	%f6, %f3, %f5;
	cvt.rzi.f32.f32 	%f7, %f6;
	div.rn.f32 	%f8, %f7, %f1;
	add.s64 	%rd7, %rd4, %rd5;
	st.global.f32 	[%rd7], %f8;
$L__BB0_2:
	ret;

}
	// .globl	_Z20pruneKernelOptimizedPfi
.visible .entry _Z20pruneKernelOptimizedPfi(
	.param .u64 .ptr .align 1 _Z20pruneKernelOptimizedPfi_param_0,
	.param .u32 _Z20pruneKernelOptimizedPfi_param_1
)
{
	.reg .pred 	%p<4>;
	.reg .b32 	%r<12>;
	.reg .b32 	%f<3>;
	.reg .b64 	%rd<5>;

	ld.param.u64 	%rd3, [_Z20pruneKernelOptimizedPfi_param_0];
	ld.param.u32 	%r6, [_Z20pruneKernelOptimizedPfi_param_1];
	mov.u32 	%r7, %ctaid.x;
	mov.u32 	%r1, %ntid.x;
	mov.u32 	%r8, %tid.x;
	mad.lo.s32 	%r11, %r7, %r1, %r8;
	setp.ge.s32 	%p1, %r11, %r6;
	@%p1 bra 	$L__BB1_5;
	mov.u32 	%r9, %nctaid.x;
	mul.lo.s32 	%r3, %r9, %r1;
	cvta.to.global.u64 	%rd1, %rd3;
$L__BB1_2:
	mul.wide.s32 	%rd4, %r11, 4;
	add.s64 	%rd2, %rd1, %rd4;
	ld.global.f32 	%f1, [%rd2];
	abs.f32 	%f2, %f1;
	setp.geu.f32 	%p2, %f2, 0f38D1B717;
	@%p2 bra 	$L__BB1_4;
	mov.b32 	%r10, 0;
	st.global.u32 	[%rd2], %r10;
$L__BB1_4:
	add.s32 	%r11, %r11, %r3;
	setp.lt.s32 	%p3, %r11, %r6;
	@%p3 bra 	$L__BB1_2;
$L__BB1_5:
	ret;

}


// ===== COMPILED SASS (sm_100) =====

	.target	sm_100

	.elftype	@"ET_EXEC"


//--------------------- .note.nv.tkinfo           --------------------------
	.section	.note.nv.tkinfo,"",@"SHT_NOTE"
	.sectionflags	@"SHF_NOTE_NV_TKINFO"
	.tkinfo
        /*0018*/ 	.word	0x00000002
        /*0030*/ 	.string	""
        /*0030*/ 	.string	"ptxas"
        /*0030*/ 	.string	"Cuda compilation tools, release 13.0, V13.0.88"
        /*0030*/ 	.string	"Build cuda_13.0.r13.0/compiler.36424714_0"
        /*0030*/ 	.string	"-arch sm_100 -m 64 "



//--------------------- .note.nv.cuinfo           --------------------------
	.section	.note.nv.cuinfo,"",@"SHT_NOTE"
	.sectionflags	@"SHF_NOTE_NV_CUINFO"
        /*0018*/ 	.short	0x0002
        /*001a*/ 	.short	0x0064
        /*001c*/ 	.short	0x0082
	.zero		2


//--------------------- .nv.info                  --------------------------
	.section	.nv.info,"",@"SHT_CUDA_INFO"
	.align	4


	//----- nvinfo : EIATTR_REGCOUNT
	.align		4
        /*0000*/ 	.byte	0x04, 0x2f
        /*0002*/ 	.short	(.L_1 - .L_0)
	.align		4
.L_0:
        /*0004*/ 	.word	index@(_Z22denseCompressionKernelPKfPffi)
        /*0008*/ 	.word	0x00000010


	//----- nvinfo : EIATTR_FRAME_SIZE
	.align		4
.L_1:
        /*000c*/ 	.byte	0x04, 0x11
        /*000e*/ 	.short	(.L_3 - .L_2)
	.align		4
.L_2:
        /*0010*/ 	.word	index@($__internal_0_$__cuda_sm3x_div_rn_noftz_f32_slowpath)
        /*0014*/ 	.word	0x00000000


	//----- nvinfo : EIATTR_FRAME_SIZE
	.align		4
.L_3:
        /*0018*/ 	.byte	0x04, 0x11
        /*001a*/ 	.short	(.L_5 - .L_4)
	.align		4
.L_4:
        /*001c*/ 	.word	index@(_Z22denseCompressionKernelPKfPffi)
        /*0020*/ 	.word	0x00000000


	//----- nvinfo : EIATTR_REGCOUNT
	.align		4
.L_5:
        /*0024*/ 	.byte	0x04, 0x2f
        /*0026*/ 	.short	(.L_7 - .L_6)
	.align		4
.L_6:
        /*0028*/ 	.word	index@(_Z20pruneKernelOptimizedPfi)
        /*002c*/ 	.word	0x0000000a


	//----- nvinfo : EIATTR_FRAME_SIZE
	.align		4
.L_7:
        /*0030*/ 	.byte	0x04, 0x11
        /*0032*/ 	.short	(.L_9 - .L_8)
	.align		4
.L_8:
        /*0034*/ 	.word	index@(_Z20pruneKernelOptimizedPfi)
        /*0038*/ 	.word	0x00000000


	//----- nvinfo : EIATTR_MIN_STACK_SIZE
	.align		4
.L_9:
        /*003c*/ 	.byte	0x04, 0x12
        /*003e*/ 	.short	(.L_11 - .L_10)
	.align		4
.L_10:
        /*0040*/ 	.word	index@(_Z20pruneKernelOptimizedPfi)
        /*0044*/ 	.word	0x00000000


	//----- nvinfo : EIATTR_MIN_STACK_SIZE
	.align		4
.L_11:
        /*0048*/ 	.byte	0x04, 0x12
        /*004a*/ 	.short	(.L_13 - .L_12)
	.align		4
.L_12:
        /*004c*/ 	.word	index@(_Z22denseCompressionKernelPKfPffi)
        /*0050*/ 	.word	0x00000000
.L_13:


//--------------------- .nv.compat                --------------------------
	.section	.nv.compat,"",@"SHT_CUDA_COMPAT_INFO"
	.align	4
        /*0000*/ 	.byte	0x02, 0x09, 0x00, 0x00, 0x02, 0x02, 0x01, 0x00, 0x02, 0x05, 0x05, 0x00, 0x03, 0x07, 0x01, 0x01
        /*0010*/ 	.byte	0x02, 0x03, 0x00, 0x00, 0x02, 0x06, 0x01, 0x00, 0x04, 0x0b, 0x08, 0x00, 0x01, 0x00, 0x00, 0x00
        /*0020*/ 	.byte	0x00, 0x00, 0x00, 0x00


//--------------------- .nv.info._Z20pruneKernelOptimizedPfi --------------------------
	.section	.nv.info._Z20pruneKernelOptimizedPfi,"",@"SHT_CUDA_INFO"
	.sectionflags	@""
	.align	4


	//----- nvinfo : EIATTR_CUDA_API_VERSION
	.align		4
        /*0000*/ 	.byte	0x04, 0x37
        /*0002*/ 	.short	(.L_15 - .L_14)
.L_14:
        /*0004*/ 	.word	0x00000082


	//----- nvinfo : EIATTR_KPARAM_INFO
	.align		4
.L_15:
        /*0008*/ 	.byte	0x04, 0x17
        /*000a*/ 	.short	(.L_17 - .L_16)
.L_16:
        /*000c*/ 	.word	0x00000000
        /*0010*/ 	.short	0x0001
        /*0012*/ 	.short	0x0008
        /*0014*/ 	.byte	0x00, 0xf0, 0x11, 0x00


	//----- nvinfo : EIATTR_KPARAM_INFO
	.align		4
.L_17:
        /*0018*/ 	.byte	0x04, 0x17
        /*001a*/ 	.short	(.L_19 - .L_18)
.L_18:
        /*001c*/ 	.word	0x00000000
        /*0020*/ 	.short	0x0000
        /*0022*/ 	.short	0x0000
        /*0024*/ 	.byte	0x00, 0xf5, 0x21, 0x00


	//----- nvinfo : EIATTR_SPARSE_MMA_MASK
	.align		4
.L_19:
        /*0028*/ 	.byte	0x03, 0x50
        /*002a*/ 	.short	0x0000


	//----- nvinfo : EIATTR_MAXREG_COUNT
	.align		4
        /*002c*/ 	.byte	0x03, 0x1b
        /*002e*/ 	.short	0x00ff


	//----- nvinfo : EIATTR_MERCURY_ISA_VERSION
	.align		4
        /*0030*/ 	.byte	0x03, 0x5f
        /*0032*/ 	.short	0x0101


	//----- nvinfo : EIATTR_VRC_CTA_INIT_COUNT
	.align		4
        /*0034*/ 	.byte	0x02, 0x4a
	.zero		1
	.zero		1


	//----- nvinfo : EIATTR_EXIT_INSTR_OFFSETS
	.align		4
        /*0038*/ 	.byte	0x04, 0x1c
        /*003a*/ 	.short	(.L_21 - .L_20)


	//   ....[0]....
.L_20:
        /*003c*/ 	.word	0x00000070


	//   ....[1]....
        /*0040*/ 	.word	0x00000140


	//----- nvinfo : EIATTR_CRS_STACK_SIZE
	.align		4
.L_21:
        /*0044*/ 	.byte	0x04, 0x1e
        /*0046*/ 	.short	(.L_23 - .L_22)
.L_22:
        /*0048*/ 	.word	0x00000000


	//----- nvinfo : EIATTR_CBANK_PARAM_SIZE
	.align		4
.L_23:
        /*004c*/ 	.byte	0x03, 0x19
        /*004e*/ 	.short	0x000c


	//----- nvinfo : EIATTR_PARAM_CBANK
	.align		4
        /*0050*/ 	.byte	0x04, 0x0a
        /*0052*/ 	.short	(.L_25 - .L_24)
	.align		4
.L_24:
        /*0054*/ 	.word	index@(.nv.constant0._Z20pruneKernelOptimizedPfi)
        /*0058*/ 	.short	0x0380
        /*005a*/ 	.short	0x000c


	//----- nvinfo : EIATTR_SW_WAR
	.align		4
.L_25:
        /*005c*/ 	.byte	0x04, 0x36
        /*005e*/ 	.short	(.L_27 - .L_26)
.L_26:
        /*0060*/ 	.word	0x00000008
.L_27:


//--------------------- .nv.info._Z22denseCompressionKernelPKfPffi --------------------------
	.section	.nv.info._Z22denseCompressionKernelPKfPffi,"",@"SHT_CUDA_INFO"
	.sectionflags	@""
	.align	4


	//----- nvinfo : EIATTR_CUDA_API_VERSION
	.align		4
        /*0000*/ 	.byte	0x04, 0x37
        /*0002*/ 	.short	(.L_29 - .L_28)
.L_28:
        /*0004*/ 	.word	0x00000082


	//----- nvinfo : EIATTR_KPARAM_INFO
	.align		4
.L_29:
        /*0008*/ 	.byte	0x04, 0x17
        /*000a*/ 	.short	(.L_31 - .L_30)
.L_30:
        /*000c*/ 	.word	0x00000000
        /*0010*/ 	.short	0x0003
        /*0012*/ 	.short	0x0014
        /*0014*/ 	.byte	0x00, 0xf0, 0x11, 0x00


	//----- nvinfo : EIATTR_KPARAM_INFO
	.align		4
.L_31:
        /*0018*/ 	.byte	0x04, 0x17
        /*001a*/ 	.short	(.L_33 - .L_32)
.L_32:
        /*001c*/ 	.word	0x00000000
        /*0020*/ 	.short	0x0002
        /*0022*/ 	.short	0x0010
        /*0024*/ 	.byte	0x00, 0xf0, 0x11, 0x00


	//----- nvinfo : EIATTR_KPARAM_INFO
	.align		4
.L_33:
        /*0028*/ 	.byte	0x04, 0x17
        /*002a*/ 	.short	(.L_35 - .L_34)
.L_34:
        /*002c*/ 	.word	0x00000000
        /*0030*/ 	.short	0x0001
        /*0032*/ 	.short	0x0008
        /*0034*/ 	.byte	0x00, 0xf5, 0x21, 0x00


	//----- nvinfo : EIATTR_KPARAM_INFO
	.align		4
.L_35:
        /*0038*/ 	.byte	0x04, 0x17
        /*003a*/ 	.short	(.L_37 - .L_36)
.L_36:
        /*003c*/ 	.word	0x00000000
        /*0040*/ 	.short	0x0000
        /*0042*/ 	.short	0x0000
        /*0044*/ 	.byte	0x00, 0xf5, 0x21, 0x00


	//----- nvinfo : EIATTR_SPARSE_MMA_MASK
	.align		4
.L_37:
        /*0048*/ 	.byte	0x03, 0x50
        /*004a*/ 	.short	0x0000


	//----- nvinfo : EIATTR_MAXREG_COUNT
	.align		4
        /*004c*/ 	.byte	0x03, 0x1b
        /*004e*/ 	.short	0x00ff


	//----- nvinfo : EIATTR_MERCURY_ISA_VERSION
	.align		4
        /*0050*/ 	.byte	0x03, 0x5f
        /*0052*/ 	.short	0x0101


	//----- nvinfo : EIATTR_VRC_CTA_INIT_COUNT
	.align		4
        /*0054*/ 	.byte	0x02, 0x4a
	.zero		1
	.zero		1


	//----- nvinfo : EIATTR_EXIT_INSTR_OFFSETS
	.align		4
        /*0058*/ 	.byte	0x04, 0x1c
        /*005a*/ 	.short	(.L_39 - .L_38)


	//   ....[0]....
.L_38:
        /*005c*/ 	.word	0x00000070


	//   ....[1]....
        /*0060*/ 	.word	0x00000220


	//----- nvinfo : EIATTR_CRS_STACK_SIZE
	.align		4
.L_39:
        /*0064*/ 	.byte	0x04, 0x1e
        /*0066*/ 	.short	(.L_41 - .L_40)
.L_40:
        /*0068*/ 	.word	0x00000000


	//----- nvinfo : EIATTR_CBANK_PARAM_SIZE
	.align		4
.L_41:
        /*006c*/ 	.byte	0x03, 0x19
        /*006e*/ 	.short	0x0018


	//----- nvinfo : EIATTR_PARAM_CBANK
	.align		4
        /*0070*/ 	.byte	0x04, 0x0a
        /*0072*/ 	.short	(.L_43 - .L_42)
	.align		4
.L_42:
        /*0074*/ 	.word	index@(.nv.constant0._Z22denseCompressionKernelPKfPffi)
        /*0078*/ 	.short	0x0380
        /*007a*/ 	.short	0x0018


	//----- nvinfo : EIATTR_SW_WAR
	.align		4
.L_43:
        /*007c*/ 	.byte	0x04, 0x36
        /*007e*/ 	.short	(.L_45 - .L_44)
.L_44:
        /*0080*/ 	.word	0x00000008
.L_45:


//--------------------- .nv.callgraph             --------------------------
	.section	.nv.callgraph,"",@"SHT_CUDA_CALLGRAPH"
	.align	4
	.sectionentsize	8
	.align		4
        /*0000*/ 	.word	0x00000000
	.align		4
        /*0004*/ 	.word	0xffffffff
	.align		4
        /*0008*/ 	.word	0x00000000
	.align		4
        /*000c*/ 	.word	0xfffffffe
	.align		4
        /*0010*/ 	.word	0x00000000
	.align		4
        /*0014*/ 	.word	0xfffffffd
	.align		4
        /*0018*/ 	.word	0x00000000
	.align		4
        /*001c*/ 	.word	0xfffffffc


//--------------------- .text._Z20pruneKernelOptimizedPfi --------------------------
	.section	.text._Z20pruneKernelOptimizedPfi,"ax",@progbits
	.align	128
        .global         _Z20pruneKernelOptimizedPfi
        .type           _Z20pruneKernelOptimizedPfi,@function
        .size           _Z20pruneKernelOptimizedPfi,(.L_x_17 - _Z20pruneKernelOptimizedPfi)
        .other          _Z20pruneKernelOptimizedPfi,@"STO_CUDA_ENTRY STV_DEFAULT"
_Z20pruneKernelOptimizedPfi:
.text._Z20pruneKernelOptimizedPfi:
[----:B------:R-:W-:Y:S01]  /*0000*/  LDC R1, c[0x0][0x37c] ;  /* 0x0000df00ff017b82 */ /* 0x000fe20000000800 */
[----:B------:R-:W0:Y:S07]  /*0010*/  S2R R0, SR_TID.X ;  /* 0x0000000000007919 */ /* 0x000e2e0000002100 */
[----:B------:R-:W0:Y:S01]  /*0020*/  S2UR UR4, SR_CTAID.X ;  /* 0x00000000000479c3 */ /* 0x000e220000002500 */
[----:B------:R-:W1:Y:S07]  /*0030*/  LDCU UR5, c[0x0][0x388] ;  /* 0x00007100ff0577ac */ /* 0x000e6e0008000800 */
[----:B------:R-:W0:Y:S02]  /*0040*/  LDC R7, c[0x0][0x360] ;  /* 0x0000d800ff077b82 */ /* 0x000e240000000800 */
[----:B0-----:R-:W-:-:S05]  /*0050*/  IMAD R0, R7, UR4, R0 ;  /* 0x0000000407007c24 */ /* 0x001fca000f8e0200 */
[----:B-1----:R-:W-:-:S13]  /*0060*/  ISETP.GE.AND P0, PT, R0, UR5, PT ;  /* 0x0000000500007c0c */ /* 0x002fda000bf06270 */
[----:B------:R-:W-:Y:S05]  /*0070*/  @P0 EXIT ;  /* 0x000000000000094d */ /* 0x000fea0003800000 */
[----:B------:R-:W0:Y:S01]  /*0080*/  LDC.64 R2, c[0x0][0x380] ;  /* 0x0000e000ff027b82 */ /* 0x000e220000000a00 */
[----:B------:R-:W1:Y:S01]  /*0090*/  LDCU UR4, c[0x0][0x370] ;  /* 0x00006e00ff0477ac */ /* 0x000e620008000800 */
[----:B------:R-:W2:Y:S01]  /*00a0*/  LDCU.64 UR6, c[0x0][0x358] ;  /* 0x00006b00ff0677ac */ /* 0x000ea20008000a00 */
[----:B------:R-:W3:Y:S01]  /*00b0*/  LDCU UR5, c[0x0][0x388] ;  /* 0x00007100ff0577ac */ /* 0x000ee20008000800 */
[----:B-1----:R-:W-:-:S07]  /*00c0*/  IMAD R7, R7, UR4, RZ ;  /* 0x0000000407077c24 */ /* 0x002fce000f8e02ff */
.L_x_0:
[----:B0-----:R-:W-:-:S05]  /*00d0*/  IMAD.WIDE R4, R0, 0x4, R2 ;  /* 0x0000000400047825 */ /* 0x001fca00078e0202 */
[----:B--2---:R-:W2:Y:S01]  /*00e0*/  LDG.E R6, desc[UR6][R4.64] ;  /* 0x0000000604067981 */ /* 0x004ea2000c1e1900 */
[----:B------:R-:W-:Y:S02]  /*00f0*/  IADD3 R0, PT, PT, R7, R0, RZ ;  /* 0x0000000007007210 */ /* 0x000fe40007ffe0ff */
[----:B--2---:R-:W-:-:S13]  /*0100*/  FSETP.GEU.AND P0, PT, |R6|, 9.9999997473787516356e-05, PT ;  /* 0x38d1b7170600780b */ /* 0x004fda0003f0e200 */
[----:B------:R1:W-:Y:S01]  /*0110*/  @!P0 STG.E desc[UR6][R4.64], RZ ;  /* 0x000000ff04008986 */ /* 0x0003e2000c101906 */
[----:B---3--:R-:W-:-:S13]  /*0120*/  ISETP.GE.AND P0, PT, R0, UR5, PT ;  /* 0x0000000500007c0c */ /* 0x008fda000bf06270 */
[----:B-1----:R-:W-:Y:S05]  /*0130*/  @!P0 BRA `(.L_x_0) ;  /* 0xfffffffc00e48947 */ /* 0x002fea000383ffff */
[----:B------:R-:W-:Y:S05]  /*0140*/  EXIT ;  /* 0x000000000000794d */ /* 0x000fea0003800000 */
.L_x_1:
[----:B------:R-:W-:-:S00]  /*0150*/  BRA `(.L_x_1) ;  /* 0xfffffffc00fc7947 */ /* 0x000fc0000383ffff */
[----:B------:R-:W-:-:S00]  /*0160*/  NOP ;  /* 0x0000000000007918 */ /* 0x000fc00000000000 */
        /* <DEDUP_REMOVED lines=9> */
.L_x_17:


//--------------------- .text._Z22denseCompressionKernelPKfPffi --------------------------
	.section	.text._Z22denseCompressionKernelPKfPffi,"ax",@progbits
	.align	128
        .global         _Z22denseCompressionKernelPKfPffi
        .type           _Z22denseCompressionKernelPKfPffi,@function
        .size           _Z22denseCompressionKernelPKfPffi,(.L_x_16 - _Z22denseCompressionKernelPKfPffi)
        .other          _Z22denseCompressionKernelPKfPffi,@"STO_CUDA_ENTRY STV_DEFAULT"
_Z22denseCompressionKernelPKfPffi:
.text._Z22denseCompressionKernelPKfPffi:
        /* <DEDUP_REMOVED lines=9> */
[----:B------:R-:W1:Y:S07]  /*0090*/  LDCU.64 UR4, c[0x0][0x358] ;  /* 0x00006b00ff0477ac */ /* 0x000e6e0008000a00 */
[----:B------:R-:W2:Y:S01]  /*00a0*/  LDC R9, c[0x0][0x390] ;  /* 0x0000e400ff097b82 */ /* 0x000ea20000000800 */
[----:B0-----:R-:W-:-:S06]  /*00b0*/  IMAD.WIDE R4, R2, 0x4, R4 ;  /* 0x0000000402047825 */ /* 0x001fcc00078e0204 */
[----:B-1----:R-:W3:Y:S01]  /*00c0*/  LDG.E R4, desc[UR4][R4.64] ;  /* 0x0000000404047981 */ /* 0x002ee2000c1e1900 */
[----:B------:R-:W-:Y:S01]  /*00d0*/  IMAD.MOV.U32 R3, RZ, RZ, 0x3f000000 ;  /* 0x3f000000ff037424 */ /* 0x000fe200078e00ff */
[----:B--2---:R-:W0:Y:S01]  /*00e0*/  MUFU.RCP R6, R9 ;  /* 0x0000000900067308 */ /* 0x004e220000001000 */
[----:B------:R-:W-:Y:S01]  /*00f0*/  BSSY.RECONVERGENT B0, `(.L_x_2) ;  /* 0x000000f000007945 */ /* 0x000fe20003800200 */
[----:B---3--:R-:W-:-:S05]  /*0100*/  FMUL R0, R4, R9 ;  /* 0x0000000904007220 */ /* 0x008fca0000400000 */
[----:B------:R-:W-:-:S05]  /*0110*/  LOP3.LUT R3, R3, 0x80000000, R0, 0xb8, !PT ;  /* 0x8000000003037812 */ /* 0x000fca00078eb800 */
[----:B------:R-:W-:Y:S01]  /*0120*/  FADD.RZ R0, R0, R3 ;  /* 0x0000000300007221 */ /* 0x000fe2000000c000 */
[----:B0-----:R-:W-:-:S04]  /*0130*/  FFMA R3, R6, -R9, 1 ;  /* 0x3f80000006037423 */ /* 0x001fc80000000809 */
[----:B------:R-:W-:Y:S01]  /*0140*/  FFMA R3, R6, R3, R6 ;  /* 0x0000000306037223 */ /* 0x000fe20000000006 */
[----:B------:R-:W0:Y:S08]  /*0150*/  FRND.TRUNC R0, R0 ;  /* 0x0000000000007307 */ /* 0x000e30000020d000 */
[----:B0-----:R-:W0:Y:S01]  /*0160*/  FCHK P0, R0, R9 ;  /* 0x0000000900007302 */ /* 0x001e220000000000 */
[----:B------:R-:W-:-:S04]  /*0170*/  FFMA R4, R0, R3, RZ ;  /* 0x0000000300047223 */ /* 0x000fc800000000ff */
[----:B------:R-:W-:-:S04]  /*0180*/  FFMA R5, R4, -R9, R0 ;  /* 0x8000000904057223 */ /* 0x000fc80000000000 */
[----:B------:R-:W-:Y:S01]  /*0190*/  FFMA R7, R3, R5, R4 ;  /* 0x0000000503077223 */ /* 0x000fe20000000004 */
[----:B0-----:R-:W-:Y:S06]  /*01a0*/  @!P0 BRA `(.L_x_3) ;  /* 0x00000000000c8947 */ /* 0x001fec0003800000 */
[----:B------:R-:W-:-:S07]  /*01b0*/  MOV R4, 0x1d0 ;  /* 0x000001d000047802 */ /* 0x000fce0000000f00 */
[----:B------:R-:W-:Y:S05]  /*01c0*/  CALL.REL.NOINC `($__internal_0_$__cuda_sm3x_div_rn_noftz_f32_slowpath) ;  /* 0x0000000000187944 */ /* 0x000fea0003c00000 */
[----:B------:R-:W-:-:S07]  /*01d0*/  IMAD.MOV.U32 R7, RZ, RZ, R0 ;  /* 0x000000ffff077224 */ /* 0x000fce00078e0000 */
.L_x_3:
[----:B------:R-:W-:Y:S05]  /*01e0*/  BSYNC.RECONVERGENT B0 ;  /* 0x0000000000007941 */ /* 0x000fea0003800200 */
.L_x_2:
[----:B------:R-:W0:Y:S02]  /*01f0*/  LDC.64 R4, c[0x0][0x388] ;  /* 0x0000e200ff047b82 */ /* 0x000e240000000a00 */
[----:B0-----:R-:W-:-:S05]  /*0200*/  IMAD.WIDE R2, R2, 0x4, R4 ;  /* 0x0000000402027825 */ /* 0x001fca00078e0204 */
[----:B------:R-:W-:Y:S01]  /*0210*/  STG.E desc[UR4][R2.64], R7 ;  /* 0x0000000702007986 */ /* 0x000fe2000c101904 */
[----:B------:R-:W-:Y:S05]  /*0220*/  EXIT ;  /* 0x000000000000794d */ /* 0x000fea0003800000 */
        .weak           $__internal_0_$__cuda_sm3x_div_rn_noftz_f32_slowpath
        .type           $__internal_0_$__cuda_sm3x_div_rn_noftz_f32_slowpath,@function
        .size           $__internal_0_$__cuda_sm3x_div_rn_noftz_f32_slowpath,(.L_x_16 - $__internal_0_$__cuda_sm3x_div_rn_noftz_f32_slowpath)
$__internal_0_$__cuda_sm3x_div_rn_noftz_f32_slowpath:
[----:B------:R-:W0:Y:S01]  /*0230*/  LDC R3, c[0x0][0x390] ;  /* 0x0000e400ff037b82 */ /* 0x000e220000000800 */
[--C-:B------:R-:W-:Y:S01]  /*0240*/  SHF.R.U32.HI R5, RZ, 0x17, R0.reuse ;  /* 0x00000017ff057819 */ /* 0x100fe20000011600 */
[----:B------:R-:W1:Y:S01]  /*0250*/  LDCU UR6, c[0x0][0x390] ;  /* 0x00007200ff0677ac */ /* 0x000e620008000800 */
[----:B------:R-:W-:Y:S01]  /*0260*/  BSSY.RECONVERGENT B1, `(.L_x_4) ;  /* 0x0000064000017945 */ /* 0x000fe20003800200 */
[----:B------:R-:W-:Y:S01]  /*0270*/  IMAD.MOV.U32 R7, RZ, RZ, R0 ;  /* 0x000000ffff077224 */ /* 0x000fe200078e0000 */
[----:B------:R-:W-:-:S05]  /*0280*/  LOP3.LUT R5, R5, 0xff, RZ, 0xc0, !PT ;  /* 0x000000ff05057812 */ /* 0x000fca00078ec0ff */
[----:B------:R-:W-:Y:S02]  /*0290*/  VIADD R10, R5, 0xffffffff ;  /* 0xffffffff050a7836 */ /* 0x000fe40000000000 */
[----:B-1----:R-:W-:Y:S01]  /*02a0*/  IMAD.U32 R8, RZ, RZ, UR6 ;  /* 0x00000006ff087e24 */ /* 0x002fe2000f8e00ff */
[----:B0-----:R-:W-:-:S04]  /*02b0*/  SHF.R.U32.HI R6, RZ, 0x17, R3 ;  /* 0x00000017ff067819 */ /* 0x001fc80000011603 */
[----:B------:R-:W-:-:S05]  /*02c0*/  LOP3.LUT R6, R6, 0xff, RZ, 0xc0, !PT ;  /* 0x000000ff06067812 */ /* 0x000fca00078ec0ff */
[----:B------:R-:W-:-:S05]  /*02d0*/  VIADD R11, R6, 0xffffffff ;  /* 0xffffffff060b7836 */ /* 0x000fca0000000000 */
[----:B------:R-:W-:-:S04]  /*02e0*/  ISETP.GT.U32.AND P0, PT, R11, 0xfd, PT ;  /* 0x000000fd0b00780c */ /* 0x000fc80003f04070 */
[----:B------:R-:W-:-:S13]  /*02f0*/  ISETP.GT.U32.OR P0, PT, R10, 0xfd, P0 ;  /* 0x000000fd0a00780c */ /* 0x000fda0000704470 */
[----:B------:R-:W-:Y:S01]  /*0300*/  @!P0 IMAD.MOV.U32 R9, RZ, RZ, RZ ;  /* 0x000000ffff098224 */ /* 0x000fe200078e00ff */
[----:B------:R-:W-:Y:S06]  /*0310*/  @!P0 BRA `(.L_x_5) ;  /* 0x00000000005c8947 */ /* 0x000fec0003800000 */
[----:B------:R-:W-:Y:S02]  /*0320*/  FSETP.GTU.FTZ.AND P1, PT, |R3|, +INF , PT ;  /* 0x7f8000000300780b */ /* 0x000fe40003f3c200 */
[----:B------:R-:W-:-:S04]  /*0330*/  FSETP.GTU.FTZ.AND P0, PT, |R0|, +INF , PT ;  /* 0x7f8000000000780b */ /* 0x000fc80003f1c200 */
[----:B------:R-:W-:-:S13]  /*0340*/  PLOP3.LUT P0, PT, P0, P1, PT, 0xf8, 0x8f ;  /* 0x00000000008f781c */ /* 0x000fda0000703f70 */
[----:B------:R-:W-:Y:S05]  /*0350*/  @P0 BRA `(.L_x_6) ;  /* 0x00000004004c0947 */ /* 0x000fea0003800000 */
[----:B------:R-:W-:-:S13]  /*0360*/  LOP3.LUT P0, RZ, R8, 0x7fffffff, R7, 0xc8, !PT ;  /* 0x7fffffff08ff7812 */ /* 0x000fda000780c807 */
[----:B------:R-:W-:Y:S05]  /*0370*/  @!P0 BRA `(.L_x_7) ;  /* 0x00000004003c8947 */ /* 0x000fea0003800000 */
[C---:B------:R-:W-:Y:S02]  /*0380*/  FSETP.NEU.FTZ.AND P2, PT, |R0|.reuse, +INF , PT ;  /* 0x7f8000000000780b */ /* 0x040fe40003f5d200 */
[----:B------:R-:W-:Y:S02]  /*0390*/  FSETP.NEU.FTZ.AND P1, PT, |R3|, +INF , PT ;  /* 0x7f8000000300780b */ /* 0x000fe40003f3d200 */
[----:B------:R-:W-:-:S11]  /*03a0*/  FSETP.NEU.FTZ.AND P0, PT, |R0|, +INF , PT ;  /* 0x7f8000000000780b */ /* 0x000fd60003f1d200 */
[----:B------:R-:W-:Y:S05]  /*03b0*/  @!P1 BRA !P2, `(.L_x_7) ;  /* 0x00000004002c9947 */ /* 0x000fea0005000000 */
[----:B------:R-:W-:-:S04]  /*03c0*/  LOP3.LUT P2, RZ, R7, 0x7fffffff, RZ, 0xc0, !PT ;  /* 0x7fffffff07ff7812 */ /* 0x000fc8000784c0ff */
[----:B------:R-:W-:-:S13]  /*03d0*/  PLOP3.LUT P1, PT, P1, P2, PT, 0x2f, 0xf2 ;  /* 0x0000000000f2781c */ /* 0x000fda0000f24577 */
[----:B------:R-:W-:Y:S05]  /*03e0*/  @P1 BRA `(.L_x_8) ;  /* 0x0000000400181947 */ /* 0x000fea0003800000 */
[----:B------:R-:W-:-:S04]  /*03f0*/  LOP3.LUT P1, RZ, R8, 0x7fffffff, RZ, 0xc0, !PT ;  /* 0x7fffffff08ff7812 */ /* 0x000fc8000782c0ff */
[----:B------:R-:W-:-:S13]  /*0400*/  PLOP3.LUT P0, PT, P0, P1, PT, 0x2f, 0xf2 ;  /* 0x0000000000f2781c */ /* 0x000fda0000702577 */
[----:B------:R-:W-:Y:S05]  /*0410*/  @P0 BRA `(.L_x_9) ;  /* 0x0000000400000947 */ /* 0x000fea0003800000 */
[----:B------:R-:W-:Y:S02]  /*0420*/  ISETP.GE.AND P0, PT, R10, RZ, PT ;  /* 0x000000ff0a00720c */ /* 0x000fe40003f06270 */
[----:B------:R-:W-:-:S11]  /*0430*/  ISETP.GE.AND P1, PT, R11, RZ, PT ;  /* 0x000000ff0b00720c */ /* 0x000fd60003f26270 */
[----:B------:R-:W-:Y:S02]  /*0440*/  @P0 IMAD.MOV.U32 R9, RZ, RZ, RZ ;  /* 0x000000ffff090224 */ /* 0x000fe400078e00ff */
[----:B------:R-:W-:Y:S01]  /*0450*/  @!P0 FFMA R7, R0, 1.84467440737095516160e+19, RZ ;  /* 0x5f80000000078823 */ /* 0x000fe200000000ff */
[----:B------:R-:W-:Y:S02]  /*0460*/  @!P0 IMAD.MOV.U32 R9, RZ, RZ, -0x40 ;  /* 0xffffffc0ff098424 */ /* 0x000fe400078e00ff */
[----:B------:R-:W-:Y:S02]  /*0470*/  @!P1 FFMA R8, R3, 1.84467440737095516160e+19, RZ ;  /* 0x5f80000003089823 */ /* 0x000fe400000000ff */
[----:B------:R-:W-:-:S07]  /*0480*/  @!P1 VIADD R9, R9, 0x40 ;  /* 0x0000004009099836 */ /* 0x000fce0000000000 */
.L_x_5:
[----:B------:R-:W-:Y:S01]  /*0490*/  LEA R3, R6, 0xc0800000, 0x17 ;  /* 0xc080000006037811 */ /* 0x000fe200078eb8ff */
[----:B------:R-:W-:Y:S01]  /*04a0*/  VIADD R5, R5, 0xffffff81 ;  /* 0xffffff8105057836 */ /* 0x000fe20000000000 */
[----:B------:R-:W-:Y:S03]  /*04b0*/  BSSY.RECONVERGENT B2, `(.L_x_10) ;  /* 0x0000035000027945 */ /* 0x000fe60003800200 */
[----:B------:R-:W-:Y:S01]  /*04c0*/  IMAD.IADD R3, R8, 0x1, -R3 ;  /* 0x0000000108037824 */ /* 0x000fe200078e0a03 */
[C---:B------:R-:W-:Y:S01]  /*04d0*/  IADD3 R6, PT, PT, R5.reuse, 0x7f, -R6 ;  /* 0x0000007f05067810 */ /* 0x040fe20007ffe806 */
[----:B------:R-:W-:Y:S02]  /*04e0*/  IMAD R0, R5, -0x800000, R7 ;  /* 0xff80000005007824 */ /* 0x000fe400078e0207 */
[----:B------:R-:W0:Y:S01]  /*04f0*/  MUFU.RCP R8, R3 ;  /* 0x0000000300087308 */ /* 0x000e220000001000 */
[----:B------:R-:W-:Y:S01]  /*0500*/  FADD.FTZ R11, -R3, -RZ ;  /* 0x800000ff030b7221 */ /* 0x000fe20000010100 */
[----:B------:R-:W-:-:S03]  /*0510*/  IMAD.IADD R6, R6, 0x1, R9 ;  /* 0x0000000106067824 */ /* 0x000fc600078e0209 */
[----:B0-----:R-:W-:-:S04]  /*0520*/  FFMA R13, R8, R11, 1 ;  /* 0x3f800000080d7423 */ /* 0x001fc8000000000b */
[----:B------:R-:W-:-:S04]  /*0530*/  FFMA R10, R8, R13, R8 ;  /* 0x0000000d080a7223 */ /* 0x000fc80000000008 */
[----:B------:R-:W-:-:S04]  /*0540*/  FFMA R7, R0, R10, RZ ;  /* 0x0000000a00077223 */ /* 0x000fc800000000ff */
[----:B------:R-:W-:-:S04]  /*0550*/  FFMA R8, R11, R7, R0 ;  /* 0x000000070b087223 */ /* 0x000fc80000000000 */
[----:B------:R-:W-:-:S04]  /*0560*/  FFMA R7, R10, R8, R7 ;  /* 0x000000080a077223 */ /* 0x000fc80000000007 */
[----:B------:R-:W-:-:S04]  /*0570*/  FFMA R8, R11, R7, R0 ;  /* 0x000000070b087223 */ /* 0x000fc80000000000 */
[----:B------:R-:W-:-:S05]  /*0580*/  FFMA R0, R10, R8, R7 ;  /* 0x000000080a007223 */ /* 0x000fca0000000007 */
[----:B------:R-:W-:-:S04]  /*0590*/  SHF.R.U32.HI R3, RZ, 0x17, R0 ;  /* 0x00000017ff037819 */ /* 0x000fc80000011600 */
[----:B------:R-:W-:-:S05]  /*05a0*/  LOP3.LUT R3, R3, 0xff, RZ, 0xc0, !PT ;  /* 0x000000ff03037812 */ /* 0x000fca00078ec0ff */
[----:B------:R-:W-:-:S04]  /*05b0*/  IMAD.IADD R9, R3, 0x1, R6 ;  /* 0x0000000103097824 */ /* 0x000fc800078e0206 */
[----:B------:R-:W-:-:S05]  /*05c0*/  VIADD R3, R9, 0xffffffff ;  /* 0xffffffff09037836 */ /* 0x000fca0000000000 */
[----:B------:R-:W-:-:S13]  /*05d0*/  ISETP.GE.U32.AND P0, PT, R3, 0xfe, PT ;  /* 0x000000fe0300780c */ /* 0x000fda0003f06070 */
[----:B------:R-:W-:Y:S05]  /*05e0*/  @!P0 BRA `(.L_x_11) ;  /* 0x0000000000808947 */ /* 0x000fea0003800000 */
[----:B------:R-:W-:-:S13]  /*05f0*/  ISETP.GT.AND P0, PT, R9, 0xfe, PT ;  /* 0x000000fe0900780c */ /* 0x000fda0003f04270 */
[----:B------:R-:W-:Y:S05]  /*0600*/  @P0 BRA `(.L_x_12) ;  /* 0x00000000006c0947 */ /* 0x000fea0003800000 */
[----:B------:R-:W-:-:S13]  /*0610*/  ISETP.GE.AND P0, PT, R9, 0x1, PT ;  /* 0x000000010900780c */ /* 0x000fda0003f06270 */
[----:B------:R-:W-:Y:S05]  /*0620*/  @P0 BRA `(.L_x_13) ;  /* 0x0000000000740947 */ /* 0x000fea0003800000 */
[----:B------:R-:W-:Y:S02]  /*0630*/  ISETP.GE.AND P0, PT, R9, -0x18, PT ;  /* 0xffffffe80900780c */ /* 0x000fe40003f06270 */
[----:B------:R-:W-:-:S11]  /*0640*/  LOP3.LUT R0, R0, 0x80000000, RZ, 0xc0, !PT ;  /* 0x8000000000007812 */ /* 0x000fd600078ec0ff */
[----:B------:R-:W-:Y:S05]  /*0650*/  @!P0 BRA `(.L_x_13) ;  /* 0x0000000000688947 */ /* 0x000fea0003800000 */
[CCC-:B------:R-:W-:Y:S01]  /*0660*/  FFMA.RZ R3, R10.reuse, R8.reuse, R7.reuse ;  /* 0x000000080a037223 */ /* 0x1c0fe2000000c007 */
[CCC-:B------:R-:W-:Y:S01]  /*0670*/  FFMA.RM R6, R10.reuse, R8.reuse, R7.reuse ;  /* 0x000000080a067223 */ /* 0x1c0fe20000004007 */
[C---:B------:R-:W-:Y:S02]  /*0680*/  ISETP.NE.AND P2, PT, R9.reuse, RZ, PT ;  /* 0x000000ff0900720c */ /* 0x040fe40003f45270 */
[----:B------:R-:W-:Y:S02]  /*0690*/  ISETP.NE.AND P1, PT, R9, RZ, PT ;  /* 0x000000ff0900720c */ /* 0x000fe40003f25270 */
[----:B------:R-:W-:Y:S01]  /*06a0*/  LOP3.LUT R5, R3, 0x7fffff, RZ, 0xc0, !PT ;  /* 0x007fffff03057812 */ /* 0x000fe200078ec0ff */
[----:B------:R-:W-:Y:S01]  /*06b0*/  FFMA.RP R3, R10, R8, R7 ;  /* 0x000000080a037223 */ /* 0x000fe20000008007 */
[----:B------:R-:W-:Y:S02]  /*06c0*/  VIADD R8, R9, 0x20 ;  /* 0x0000002009087836 */ /* 0x000fe40000000000 */
[----:B------:R-:W-:Y:S01]  /*06d0*/  LOP3.LUT R5, R5, 0x800000, RZ, 0xfc, !PT ;  /* 0x0080000005057812 */ /* 0x000fe200078efcff */
[----:B------:R-:W-:Y:S01]  /*06e0*/  IMAD.MOV R7, RZ, RZ, -R9 ;  /* 0x000000ffff077224 */ /* 0x000fe200078e0a09 */
[----:B------:R-:W-:-:S02]  /*06f0*/  FSETP.NEU.FTZ.AND P0, PT, R3, R6, PT ;  /* 0x000000060300720b */ /* 0x000fc40003f1d000 */
[----:B------:R-:W-:Y:S02]  /*0700*/  SHF.L.U32 R8, R5, R8, RZ ;  /* 0x0000000805087219 */ /* 0x000fe400000006ff */
[----:B------:R-:W-:Y:S02]  /*0710*/  SEL R6, R7, RZ, P2 ;  /* 0x000000ff07067207 */ /* 0x000fe40001000000 */
[----:B------:R-:W-:Y:S02]  /*0720*/  ISETP.NE.AND P1, PT, R8, RZ, P1 ;  /* 0x000000ff0800720c */ /* 0x000fe40000f25270 */
[----:B------:R-:W-:Y:S02]  /*0730*/  SHF.R.U32.HI R6, RZ, R6, R5 ;  /* 0x00000006ff067219 */ /* 0x000fe40000011605 */
[----:B------:R-:W-:Y:S02]  /*0740*/  PLOP3.LUT P0, PT, P0, P1, PT, 0xf8, 0x8f ;  /* 0x00000000008f781c */ /* 0x000fe40000703f70 */
[----:B------:R-:W-:-:S02]  /*0750*/  SHF.R.U32.HI R8, RZ, 0x1, R6 ;  /* 0x00000001ff087819 */ /* 0x000fc40000011606 */
[----:B------:R-:W-:-:S04]  /*0760*/  SEL R3, RZ, 0x1, !P0 ;  /* 0x00000001ff037807 */ /* 0x000fc80004000000 */
[----:B------:R-:W-:-:S04]  /*0770*/  LOP3.LUT R3, R3, 0x1, R8, 0xf8, !PT ;  /* 0x0000000103037812 */ /* 0x000fc800078ef808 */
[----:B------:R-:W-:-:S05]  /*0780*/  LOP3.LUT R3, R3, R6, RZ, 0xc0, !PT ;  /* 0x0000000603037212 */ /* 0x000fca00078ec0ff */
[----:B------:R-:W-:-:S05]  /*0790*/  IMAD.IADD R3, R8, 0x1, R3 ;  /* 0x0000000108037824 */ /* 0x000fca00078e0203 */
[----:B------:R-:W-:Y:S01]  /*07a0*/  LOP3.LUT R0, R3, R0, RZ, 0xfc, !PT ;  /* 0x0000000003007212 */ /* 0x000fe200078efcff */
[----:B------:R-:W-:Y:S06]  /*07b0*/  BRA `(.L_x_13) ;  /* 0x0000000000107947 */ /* 0x000fec0003800000 */
.L_x_12:
[----:B------:R-:W-:-:S04]  /*07c0*/  LOP3.LUT R0, R0, 0x80000000, RZ, 0xc0, !PT ;  /* 0x8000000000007812 */ /* 0x000fc800078ec0ff */
[----:B------:R-:W-:Y:S01]  /*07d0*/  LOP3.LUT R0, R0, 0x7f800000, RZ, 0xfc, !PT ;  /* 0x7f80000000007812 */ /* 0x000fe200078efcff */
[----:B------:R-:W-:Y:S06]  /*07e0*/  BRA `(.L_x_13) ;  /* 0x0000000000047947 */ /* 0x000fec0003800000 */
.L_x_11:
[----:B------:R-:W-:-:S07]  /*07f0*/  IMAD R0, R6, 0x800000, R0 ;  /* 0x0080000006007824 */ /* 0x000fce00078e0200 */
.L_x_13:
[----:B------:R-:W-:Y:S05]  /*0800*/  BSYNC.RECONVERGENT B2 ;  /* 0x0000000000027941 */ /* 0x000fea0003800200 */
.L_x_10:
[----:B------:R-:W-:Y:S05]  /*0810*/  BRA `(.L_x_14) ;  /* 0x0000000000207947 */ /* 0x000fea0003800000 */
.L_x_9:
[----:B------:R-:W-:-:S04]  /*0820*/  LOP3.LUT R0, R8, 0x80000000, R7, 0x48, !PT ;  /* 0x8000000008007812 */ /* 0x000fc800078e4807 */
[----:B------:R-:W-:Y:S01]  /*0830*/  LOP3.LUT R0, R0, 0x7f800000, RZ, 0xfc, !PT ;  /* 0x7f80000000007812 */ /* 0x000fe200078efcff */
[----:B------:R-:W-:Y:S06]  /*0840*/  BRA `(.L_x_14) ;  /* 0x0000000000147947 */ /* 0x000fec0003800000 */
.L_x_8:
[----:B------:R-:W-:Y:S01]  /*0850*/  LOP3.LUT R0, R8, 0x80000000, R7, 0x48, !PT ;  /* 0x8000000008007812 */ /* 0x000fe200078e4807 */
[----:B------:R-:W-:Y:S06]  /*0860*/  BRA `(.L_x_14) ;  /* 0x00000000000c7947 */ /* 0x000fec0003800000 */
.L_x_7:
[----:B------:R-:W0:Y:S01]  /*0870*/  MUFU.RSQ R0, -QNAN ;  /* 0xffc0000000007908 */ /* 0x000e220000001400 */
[----:B------:R-:W-:Y:S05]  /*0880*/  BRA `(.L_x_14) ;  /* 0x0000000000047947 */ /* 0x000fea0003800000 */
.L_x_6:
[----:B------:R-:W-:-:S07]  /*0890*/  FADD.FTZ R0, R0, R3 ;  /* 0x0000000300007221 */ /* 0x000fce0000010000 */
.L_x_14:
[----:B------:R-:W-:Y:S05]  /*08a0*/  BSYNC.RECONVERGENT B1 ;  /* 0x0000000000017941 */ /* 0x000fea0003800200 */
.L_x_4:
[----:B------:R-:W-:-:S04]  /*08b0*/  IMAD.MOV.U32 R5, RZ, RZ, 0x0 ;  /* 0x00000000ff057424 */ /* 0x000fc800078e00ff */
[----:B0-----:R-:W-:Y:S05]  /*08c0*/  RET.REL.NODEC R4 `(_Z22denseCompressionKernelPKfPffi) ;  /* 0xfffffff404cc7950 */ /* 0x001fea0003c3ffff */
.L_x_15:
        /* <DEDUP_REMOVED lines=11> */
.L_x_16:


//--------------------- .nv.shared.reserved.0     --------------------------
	.section	.nv.shared.reserved.0,"aw",@nobits
	.weak		__nv_reservedSMEM_offset_0_alias
	.size		__nv_reservedSMEM_offset_0_alias, 0, 64
	.other		__nv_reservedSMEM_offset_0_alias,@"STO_CUDA_RESERVED_SHARED STV_DEFAULT"
__nv_reservedSMEM_offset_0_alias:
	.zero		0
	.zero		64


//--------------------- .nv.constant0._Z20pruneKernelOptimizedPfi --------------------------
	.section	.nv.constant0._Z20pruneKernelOptimizedPfi,"a",@progbits
	.sectionflags	@""
	.align	4
.nv.constant0._Z20pruneKernelOptimizedPfi:
	.zero		908


//--------------------- .nv.constant0._Z22denseCompressionKernelPKfPffi --------------------------
	.section	.nv.constant0._Z22denseCompressionKernelPKfPffi,"a",@progbits
	.sectionflags	@""
	.align	4
.nv.constant0._Z22denseCompressionKernelPKfPffi:
	.zero		920


//--------------------- SYMBOLS --------------------------

	.type		.nv.reservedSmem.offset0,@object
	.size		.nv.reservedSmem.offset0,0x4
